//
// Generated by NVIDIA NVVM Compiler
//
// Compiler Build ID: CL-36424714
// Cuda compilation tools, release 13.0, V13.0.88
// Based on NVVM 20.0.0
//

.version 9.0
.target sm_100
.address_size 64

	// .globl	_Z12histCountGPUPiS_iii
.extern .shared .align 16 .b8 histo_s[];

.visible .entry _Z12histCountGPUPiS_iii(
	.param .u64 .ptr .align 1 _Z12histCountGPUPiS_iii_param_0,
	.param .u64 .ptr .align 1 _Z12histCountGPUPiS_iii_param_1,
	.param .u32 _Z12histCountGPUPiS_iii_param_2,
	.param .u32 _Z12histCountGPUPiS_iii_param_3,
	.param .u32 _Z12histCountGPUPiS_iii_param_4
)
{
	.reg .pred 	%p<7>;
	.reg .b32 	%r<34>;
	.reg .b64 	%rd<9>;

	ld.param.u64 	%rd3, [_Z12histCountGPUPiS_iii_param_0];
	ld.param.u64 	%rd4, [_Z12histCountGPUPiS_iii_param_1];
	ld.param.u32 	%r11, [_Z12histCountGPUPiS_iii_param_2];
	ld.param.u32 	%r12, [_Z12histCountGPUPiS_iii_param_3];
	ld.param.u32 	%r13, [_Z12histCountGPUPiS_iii_param_4];
	mov.u32 	%r14, %ctaid.x;
	mov.u32 	%r1, %ntid.x;
	mov.u32 	%r33, %tid.x;
	mad.lo.s32 	%r32, %r14, %r1, %r33;
	setp.ge.u32 	%p1, %r33, %r12;
	@%p1 bra 	$L__BB0_3;
	mov.u32 	%r31, %r33;
$L__BB0_2:
	shl.b32 	%r15, %r31, 2;
	mov.u32 	%r16, histo_s;
	add.s32 	%r17, %r16, %r15;
	mov.b32 	%r18, 0;
	st.shared.u32 	[%r17], %r18;
	add.s32 	%r31, %r31, %r1;
	setp.lt.u32 	%p2, %r31, %r12;
	@%p2 bra 	$L__BB0_2;
$L__BB0_3:
	bar.sync 	0;
	setp.ge.u32 	%p3, %r32, %r11;
	@%p3 bra 	$L__BB0_6;
	mov.u32 	%r19, %nctaid.x;
	mul.lo.s32 	%r6, %r1, %r19;
	cvta.to.global.u64 	%rd1, %rd3;
	mov.u32 	%r23, histo_s;
$L__BB0_5:
	mul.wide.u32 	%rd5, %r32, 4;
	add.s64 	%rd6, %rd1, %rd5;
	ld.global.u32 	%r20, [%rd6];
	div.s32 	%r21, %r20, %r13;
	shl.b32 	%r22, %r21, 2;
	add.s32 	%r24, %r23, %r22;
	atom.shared.add.u32 	%r25, [%r24], 1;
	add.s32 	%r32, %r32, %r6;
	setp.lt.u32 	%p4, %r32, %r11;
	@%p4 bra 	$L__BB0_5;
$L__BB0_6:
	setp.ge.u32 	%p5, %r33, %r12;
	bar.sync 	0;
	@%p5 bra 	$L__BB0_9;
	cvta.to.global.u64 	%rd2, %rd4;
	mov.u32 	%r27, histo_s;
$L__BB0_8:
	mul.wide.u32 	%rd7, %r33, 4;
	add.s64 	%rd8, %rd2, %rd7;
	shl.b32 	%r26, %r33, 2;
	add.s32 	%r28, %r27, %r26;
	ld.shared.u32 	%r29, [%r28];
	atom.global.add.u32 	%r30, [%rd8], %r29;
	add.s32 	%r33, %r33, %r1;
	setp.lt.u32 	%p6, %r33, %r12;
	@%p6 bra 	$L__BB0_8;
$L__BB0_9:
	ret;

}


// ===== COMPILED SASS (sm_100) =====

	.target	sm_100

	.elftype	@"ET_EXEC"


//--------------------- .note.nv.tkinfo           --------------------------
	.section	.note.nv.tkinfo,"",@"SHT_NOTE"
	.sectionflags	@"SHF_NOTE_NV_TKINFO"
	.tkinfo
        /*0018*/ 	.word	0x00000002
        /*0030*/ 	.string	""
        /*0030*/ 	.string	"ptxas"
        /*0030*/ 	.string	"Cuda compilation tools, release 13.0, V13.0.88"
        /*0030*/ 	.string	"Build cuda_13.0.r13.0/compiler.36424714_0"
        /*0030*/ 	.string	"-arch sm_100 -m 64 "



//--------------------- .note.nv.cuinfo           --------------------------
	.section	.note.nv.cuinfo,"",@"SHT_NOTE"
	.sectionflags	@"SHF_NOTE_NV_CUINFO"
        /*0018*/ 	.short	0x0002
        /*001a*/ 	.short	0x0064
        /*001c*/ 	.short	0x0082
	.zero		2


//--------------------- .nv.info                  --------------------------
	.section	.nv.info,"",@"SHT_CUDA_INFO"
	.align	4


	//----- nvinfo : EIATTR_REGCOUNT
	.align		4
        /*0000*/ 	.byte	0x04, 0x2f
        /*0002*/ 	.short	(.L_1 - .L_0)
	.align		4
.L_0:
        /*0004*/ 	.word	index@(_Z12histCountGPUPiS_iii)
        /*0008*/ 	.word	0x00000014


	//----- nvinfo : EIATTR_FRAME_SIZE
	.align		4
.L_1:
        /*000c*/ 	.byte	0x04, 0x11
        /*000e*/ 	.short	(.L_3 - .L_2)
	.align		4
.L_2:
        /*0010*/ 	.word	index@(_Z12histCountGPUPiS_iii)
        /*0014*/ 	.word	0x00000000


	//----- nvinfo : EIATTR_MIN_STACK_SIZE
	.align		4
.L_3:
        /*0018*/ 	.byte	0x04, 0x12
        /*001a*/ 	.short	(.L_5 - .L_4)
	.align		4
.L_4:
        /*001c*/ 	.word	index@(_Z12histCountGPUPiS_iii)
        /*0020*/ 	.word	0x00000000
.L_5:


//--------------------- .nv.compat                --------------------------
	.section	.nv.compat,"",@"SHT_CUDA_COMPAT_INFO"
	.align	4
        /*0000*/ 	.byte	0x02, 0x09, 0x00, 0x00, 0x02, 0x02, 0x01, 0x00, 0x02, 0x05, 0x05, 0x00, 0x03, 0x07, 0x01, 0x01
        /*0010*/ 	.byte	0x02, 0x03, 0x00, 0x00, 0x02, 0x06, 0x01, 0x00, 0x04, 0x0b, 0x08, 0x00, 0x09, 0x00, 0x00, 0x00
        /*0020*/ 	.byte	0x00, 0x00, 0x00, 0x00


//--------------------- .nv.info._Z12histCountGPUPiS_iii --------------------------
	.section	.nv.info._Z12histCountGPUPiS_iii,"",@"SHT_CUDA_INFO"
	.sectionflags	@""
	.align	4


	//----- nvinfo : EIATTR_CUDA_API_VERSION
	.align		4
        /*0000*/ 	.byte	0x04, 0x37
        /*0002*/ 	.short	(.L_7 - .L_6)
.L_6:
        /*0004*/ 	.word	0x00000082


	//----- nvinfo : EIATTR_KPARAM_INFO
	.align		4
.L_7:
        /*0008*/ 	.byte	0x04, 0x17
        /*000a*/ 	.short	(.L_9 - .L_8)
.L_8:
        /*000c*/ 	.word	0x00000000
        /*0010*/ 	.short	0x0004
        /*0012*/ 	.short	0x0018
        /*0014*/ 	.byte	0x00, 0xf0, 0x11, 0x00


	//----- nvinfo : EIATTR_KPARAM_INFO
	.align		4
.L_9:
        /*0018*/ 	.byte	0x04, 0x17
        /*001a*/ 	.short	(.L_11 - .L_10)
.L_10:
        /*001c*/ 	.word	0x00000000
        /*0020*/ 	.short	0x0003
        /*0022*/ 	.short	0x0014
        /*0024*/ 	.byte	0x00, 0xf0, 0x11, 0x00


	//----- nvinfo : EIATTR_KPARAM_INFO
	.align		4
.L_11:
        /*0028*/ 	.byte	0x04, 0x17
        /*002a*/ 	.short	(.L_13 - .L_12)
.L_12:
        /*002c*/ 	.word	0x00000000
        /*0030*/ 	.short	0x0002
        /*0032*/ 	.short	0x0010
        /*0034*/ 	.byte	0x00, 0xf0, 0x11, 0x00


	//----- nvinfo : EIATTR_KPARAM_INFO
	.align		4
.L_13:
        /*0038*/ 	.byte	0x04, 0x17
        /*003a*/ 	.short	(.L_15 - .L_14)
.L_14:
        /*003c*/ 	.word	0x00000000
        /*0040*/ 	.short	0x0001
        /*0042*/ 	.short	0x0008
        /*0044*/ 	.byte	0x00, 0xf5, 0x21, 0x00


	//----- nvinfo : EIATTR_KPARAM_INFO
	.align		4
.L_15:
        /*0048*/ 	.byte	0x04, 0x17
        /*004a*/ 	.short	(.L_17 - .L_16)
.L_16:
        /*004c*/ 	.word	0x00000000
        /*0050*/ 	.short	0x0000
        /*0052*/ 	.short	0x0000
        /*0054*/ 	.byte	0x00, 0xf5, 0x21, 0x00


	//----- nvinfo : EIATTR_SPARSE_MMA_MASK
	.align		4
.L_17:
        /*0058*/ 	.byte	0x03, 0x50
        /*005a*/ 	.short	0x0000


	//----- nvinfo : EIATTR_MAXREG_COUNT
	.align		4
        /*005c*/ 	.byte	0x03, 0x1b
        /*005e*/ 	.short	0x00ff


	//----- nvinfo : EIATTR_NUM_BARRIERS
	.align		4
        /*0060*/ 	.byte	0x02, 0x4c
        /*0062*/ 	.byte	0x01
	.zero		1


	//----- nvinfo : EIATTR_MERCURY_ISA_VERSION
	.align		4
        /*0064*/ 	.byte	0x03, 0x5f
        /*0066*/ 	.short	0x0101


	//----- nvinfo : EIATTR_VRC_CTA_INIT_COUNT
	.align		4
        /*0068*/ 	.byte	0x02, 0x4a
	.zero		1
	.zero		1


	//----- nvinfo : EIATTR_EXIT_INSTR_OFFSETS
	.align		4
        /*006c*/ 	.byte	0x04, 0x1c
        /*006e*/ 	.short	(.L_19 - .L_18)


	//   ....[0]....
.L_18:
        /*0070*/ 	.word	0x00000460


	//   ....[1]....
        /*0074*/ 	.word	0x00000520


	//----- nvinfo : EIATTR_CRS_STACK_SIZE
	.align		4
.L_19:
        /*0078*/ 	.byte	0x04, 0x1e
        /*007a*/ 	.short	(.L_21 - .L_20)
.L_20:
        /*007c*/ 	.word	0x00000000


	//----- nvinfo : EIATTR_CBANK_PARAM_SIZE
	.align		4
.L_21:
        /*0080*/ 	.byte	0x03, 0x19
        /*0082*/ 	.short	0x001c


	//----- nvinfo : EIATTR_PARAM_CBANK
	.align		4
        /*0084*/ 	.byte	0x04, 0x0a
        /*0086*/ 	.short	(.L_23 - .L_22)
	.align		4
.L_22:
        /*0088*/ 	.word	index@(.nv.constant0._Z12histCountGPUPiS_iii)
        /*008c*/ 	.short	0x0380
        /*008e*/ 	.short	0x001c


	//----- nvinfo : EIATTR_SW_WAR
	.align		4
.L_23:
        /*0090*/ 	.byte	0x04, 0x36
        /*0092*/ 	.short	(.L_25 - .L_24)
.L_24:
        /*0094*/ 	.word	0x00000008
.L_25:


//--------------------- .nv.callgraph             --------------------------
	.section	.nv.callgraph,"",@"SHT_CUDA_CALLGRAPH"
	.align	4
	.sectionentsize	8
	.align		4
        /*0000*/ 	.word	0x00000000
	.align		4
        /*0004*/ 	.word	0xffffffff
	.align		4
        /*0008*/ 	.word	0x00000000
	.align		4
        /*000c*/ 	.word	0xfffffffe
	.align		4
        /*0010*/ 	.word	0x00000000
	.align		4
        /*0014*/ 	.word	0xfffffffd
	.align		4
        /*0018*/ 	.word	0x00000000
	.align		4
        /*001c*/ 	.word	0xfffffffc


//--------------------- .text._Z12histCountGPUPiS_iii --------------------------
	.section	.text._Z12histCountGPUPiS_iii,"ax",@progbits
	.align	128
        .global         _Z12histCountGPUPiS_iii
        .type           _Z12histCountGPUPiS_iii,@function
        .size           _Z12histCountGPUPiS_iii,(.L_x_8 - _Z12histCountGPUPiS_iii)
        .other          _Z12histCountGPUPiS_iii,@"STO_CUDA_ENTRY STV_DEFAULT"
_Z12histCountGPUPiS_iii:
.text._Z12histCountGPUPiS_iii:
[----:B------:R-:W-:Y:S01]  /*0000*/  LDC R1, c[0x0][0x37c] ;  /* 0x0000df00ff017b82 */ /* 0x000fe20000000800 */
[----:B------:R-:W0:Y:S01]  /*0010*/  S2R R5, SR_TID.X ;  /* 0x0000000000057919 */ /* 0x000e220000002100 */
[----:B------:R-:W0:Y:S06]  /*0020*/  LDCU UR5, c[0x0][0x394] ;  /* 0x00007280ff0577ac */ /* 0x000e2c0008000800 */
[----:B------:R-:W1:Y:S01]  /*0030*/  S2UR UR4, SR_CTAID.X ;  /* 0x00000000000479c3 */ /* 0x000e620000002500 */
[----:B------:R-:W-:Y:S07]  /*0040*/  BSSY.RECONVERGENT B0, `(.L_x_0) ;  /* 0x000000e000007945 */ /* 0x000fee0003800200 */
[----:B------:R-:W1:Y:S01]  /*0050*/  LDC R0, c[0x0][0x360] ;  /* 0x0000d800ff007b82 */ /* 0x000e620000000800 */
[----:B0-----:R-:W-:Y:S01]  /*0060*/  ISETP.GE.U32.AND P0, PT, R5, UR5, PT ;  /* 0x0000000505007c0c */ /* 0x001fe2000bf06070 */
[----:B-1----:R-:W-:-:S12]  /*0070*/  IMAD R7, R0, UR4, R5 ;  /* 0x0000000400077c24 */ /* 0x002fd8000f8e0205 */
[----:B------:R-:W-:Y:S05]  /*0080*/  @P0 BRA `(.L_x_1) ;  /* 0x0000000000240947 */ /* 0x000fea0003800000 */
[----:B------:R-:W0:Y:S01]  /*0090*/  S2R R9, SR_CgaCtaId ;  /* 0x0000000000097919 */ /* 0x000e220000008800 */
[----:B------:R-:W-:Y:S01]  /*00a0*/  MOV R2, 0x400 ;  /* 0x0000040000027802 */ /* 0x000fe20000000f00 */
[----:B------:R-:W-:-:S03]  /*00b0*/  IMAD.MOV.U32 R3, RZ, RZ, R5 ;  /* 0x000000ffff037224 */ /* 0x000fc600078e0005 */
[----:B0-----:R-:W-:-:S07]  /*00c0*/  LEA R2, R9, R2, 0x18 ;  /* 0x0000000209027211 */ /* 0x001fce00078ec0ff */
.L_x_2:
[----:B------:R-:W-:Y:S02]  /*00d0*/  IMAD R4, R3, 0x4, R2 ;  /* 0x0000000403047824 */ /* 0x000fe400078e0202 */
[----:B------:R-:W-:-:S03]  /*00e0*/  IMAD.IADD R3, R0, 0x1, R3 ;  /* 0x0000000100037824 */ /* 0x000fc600078e0203 */
[----:B------:R0:W-:Y:S02]  /*00f0*/  STS [R4], RZ ;  /* 0x000000ff04007388 */ /* 0x0001e40000000800 */
[----:B------:R-:W-:-:S13]  /*0100*/  ISETP.GE.U32.AND P0, PT, R3, UR5, PT ;  /* 0x0000000503007c0c */ /* 0x000fda000bf06070 */
[----:B0-----:R-:W-:Y:S05]  /*0110*/  @!P0 BRA `(.L_x_2) ;  /* 0xfffffffc00ec8947 */ /* 0x001fea000383ffff */
.L_x_1:
[----:B------:R-:W-:Y:S05]  /*0120*/  BSYNC.RECONVERGENT B0 ;  /* 0x0000000000007941 */ /* 0x000fea0003800200 */
.L_x_0:
[----:B------:R-:W0:Y:S01]  /*0130*/  LDCU UR4, c[0x0][0x390] ;  /* 0x00007200ff0477ac */ /* 0x000e220008000800 */
[----:B------:R-:W-:Y:S01]  /*0140*/  BSSY.RECONVERGENT B0, `(.L_x_3) ;  /* 0x0000030000007945 */ /* 0x000fe20003800200 */
[----:B------:R-:W1:Y:S01]  /*0150*/  LDCU UR8, c[0x0][0x394] ;  /* 0x00007280ff0877ac */ /* 0x000e620008000800 */
[----:B------:R-:W2:Y:S01]  /*0160*/  LDCU.64 UR6, c[0x0][0x358] ;  /* 0x00006b00ff0677ac */ /* 0x000ea20008000a00 */
[----:B------:R-:W3:Y:S01]  /*0170*/  LDCU UR5, c[0x0][0x390] ;  /* 0x00007200ff0577ac */ /* 0x000ee20008000800 */
[----:B------:R-:W-:Y:S01]  /*0180*/  BAR.SYNC.DEFER_BLOCKING 0x0 ;  /* 0x0000000000007b1d */ /* 0x000fe20000010000 */
[----:B0-----:R-:W-:Y:S02]  /*0190*/  ISETP.GE.U32.AND P1, PT, R7, UR4, PT ;  /* 0x0000000407007c0c */ /* 0x001fe4000bf26070 */
[----:B-1----:R-:W-:-:S11]  /*01a0*/  ISETP.GE.U32.AND P0, PT, R5, UR8, PT ;  /* 0x0000000805007c0c */ /* 0x002fd6000bf06070 */
[----:B--23--:R-:W-:Y:S05]  /*01b0*/  @P1 BRA `(.L_x_4) ;  /* 0x0000000000a01947 */ /* 0x00cfea0003800000 */
[----:B------:R-:W0:Y:S01]  /*01c0*/  LDC R15, c[0x0][0x398] ;  /* 0x0000e600ff0f7b82 */ /* 0x000e220000000800 */
[----:B------:R-:W1:Y:S01]  /*01d0*/  S2R R13, SR_CgaCtaId ;  /* 0x00000000000d7919 */ /* 0x000e620000008800 */
[----:B------:R-:W2:Y:S01]  /*01e0*/  LDCU UR4, c[0x0][0x370] ;  /* 0x00006e00ff0477ac */ /* 0x000ea20008000800 */
[----:B------:R-:W-:-:S05]  /*01f0*/  MOV R12, 0x400 ;  /* 0x00000400000c7802 */ /* 0x000fca0000000f00 */
[----:B------:R-:W3:Y:S08]  /*0200*/  LDC R6, c[0x0][0x398] ;  /* 0x0000e600ff067b82 */ /* 0x000ef00000000800 */
[----:B------:R-:W4:Y:S01]  /*0210*/  LDC.64 R2, c[0x0][0x380] ;  /* 0x0000e000ff027b82 */ /* 0x000f220000000a00 */
[----:B0-----:R-:W-:Y:S02]  /*0220*/  IABS R4, R15 ;  /* 0x0000000f00047213 */ /* 0x001fe40000000000 */
[----:B------:R-:W-:-:S02]  /*0230*/  ISETP.NE.AND P1, PT, R15, RZ, PT ;  /* 0x000000ff0f00720c */ /* 0x000fc40003f25270 */
[----:B------:R-:W0:Y:S01]  /*0240*/  I2F.RP R10, R4 ;  /* 0x00000004000a7306 */ /* 0x000e220000209400 */
[----:B------:R-:W-:Y:S02]  /*0250*/  LOP3.LUT R15, RZ, R15, RZ, 0x33, !PT ;  /* 0x0000000fff0f7212 */ /* 0x000fe400078e33ff */
[----:B-1----:R-:W-:-:S05]  /*0260*/  LEA R17, R13, R12, 0x18 ;  /* 0x0000000c0d117211 */ /* 0x002fca00078ec0ff */
[----:B0-----:R-:W0:Y:S02]  /*0270*/  MUFU.RCP R10, R10 ;  /* 0x0000000a000a7308 */ /* 0x001e240000001000 */
[----:B0-----:R-:W-:Y:S02]  /*0280*/  VIADD R8, R10, 0xffffffe ;  /* 0x0ffffffe0a087836 */ /* 0x001fe40000000000 */
[----:B--2---:R-:W-:-:S04]  /*0290*/  IMAD R10, R0, UR4, RZ ;  /* 0x00000004000a7c24 */ /* 0x004fc8000f8e02ff */
[----:B------:R0:W1:Y:S02]  /*02a0*/  F2I.FTZ.U32.TRUNC.NTZ R9, R8 ;  /* 0x0000000800097305 */ /* 0x000064000021f000 */
[----:B0-----:R-:W-:Y:S02]  /*02b0*/  IMAD.MOV.U32 R8, RZ, RZ, RZ ;  /* 0x000000ffff087224 */ /* 0x001fe400078e00ff */
[----:B-1----:R-:W-:-:S04]  /*02c0*/  IMAD.MOV R11, RZ, RZ, -R9 ;  /* 0x000000ffff0b7224 */ /* 0x002fc800078e0a09 */
[----:B------:R-:W-:-:S04]  /*02d0*/  IMAD R11, R11, R4, RZ ;  /* 0x000000040b0b7224 */ /* 0x000fc800078e02ff */
[----:B---34-:R-:W-:-:S07]  /*02e0*/  IMAD.HI.U32 R11, R9, R11, R8 ;  /* 0x0000000b090b7227 */ /* 0x018fce00078e0008 */
.L_x_5:
[----:B------:R-:W-:-:S06]  /*02f0*/  IMAD.WIDE.U32 R8, R7, 0x4, R2 ;  /* 0x0000000407087825 */ /* 0x000fcc00078e0002 */
[----:B------:R-:W2:Y:S01]  /*0300*/  LDG.E R9, desc[UR6][R8.64] ;  /* 0x0000000608097981 */ /* 0x000ea2000c1e1900 */
[-C--:B------:R-:W-:Y:S01]  /*0310*/  IABS R16, R6.reuse ;  /* 0x0000000600107213 */ /* 0x080fe20000000000 */
[----:B------:R-:W-:Y:S01]  /*0320*/  IMAD.IADD R7, R10, 0x1, R7 ;  /* 0x000000010a077824 */ /* 0x000fe200078e0207 */
[----:B--2---:R-:W-:Y:S02]  /*0330*/  IABS R14, R9 ;  /* 0x00000009000e7213 */ /* 0x004fe40000000000 */
[----:B------:R-:W-:-:S03]  /*0340*/  LOP3.LUT R9, R9, R6, RZ, 0x3c, !PT ;  /* 0x0000000609097212 */ /* 0x000fc600078e3cff */
[----:B0-----:R-:W-:Y:S01]  /*0350*/  IMAD.HI.U32 R12, R11, R14, RZ ;  /* 0x0000000e0b0c7227 */ /* 0x001fe200078e00ff */
[----:B------:R-:W-:-:S03]  /*0360*/  ISETP.GE.AND P4, PT, R9, RZ, PT ;  /* 0x000000ff0900720c */ /* 0x000fc60003f86270 */
[----:B------:R-:W-:-:S04]  /*0370*/  IMAD.MOV R13, RZ, RZ, -R12 ;  /* 0x000000ffff0d7224 */ /* 0x000fc800078e0a0c */
[----:B------:R-:W-:-:S05]  /*0380*/  IMAD R13, R16, R13, R14 ;  /* 0x0000000d100d7224 */ /* 0x000fca00078e020e */
[----:B------:R-:W-:-:S13]  /*0390*/  ISETP.GT.U32.AND P3, PT, R4, R13, PT ;  /* 0x0000000d0400720c */ /* 0x000fda0003f64070 */
[----:B------:R-:W-:Y:S01]  /*03a0*/  @!P3 IADD3 R13, PT, PT, R13, -R16, RZ ;  /* 0x800000100d0db210 */ /* 0x000fe20007ffe0ff */
[----:B------:R-:W-:-:S03]  /*03b0*/  @!P3 VIADD R12, R12, 0x1 ;  /* 0x000000010c0cb836 */ /* 0x000fc60000000000 */
[----:B------:R-:W-:-:S13]  /*03c0*/  ISETP.GE.U32.AND P2, PT, R13, R4, PT ;  /* 0x000000040d00720c */ /* 0x000fda0003f46070 */
[----:B------:R-:W-:Y:S01]  /*03d0*/  @P2 VIADD R12, R12, 0x1 ;  /* 0x000000010c0c2836 */ /* 0x000fe20000000000 */
[----:B------:R-:W-:-:S03]  /*03e0*/  ISETP.GE.U32.AND P2, PT, R7, UR5, PT ;  /* 0x0000000507007c0c */ /* 0x000fc6000bf46070 */
[----:B------:R-:W-:-:S05]  /*03f0*/  @!P4 IMAD.MOV R12, RZ, RZ, -R12 ;  /* 0x000000ffff0cc224 */ /* 0x000fca00078e0a0c */
[----:B------:R-:W-:-:S04]  /*0400*/  SEL R12, R15, R12, !P1 ;  /* 0x0000000c0f0c7207 */ /* 0x000fc80004800000 */
[----:B------:R-:W-:-:S05]  /*0410*/  LEA R12, R12, R17, 0x2 ;  /* 0x000000110c0c7211 */ /* 0x000fca00078e10ff */
[----:B------:R0:W-:Y:S01]  /*0420*/  ATOMS.POPC.INC.32 RZ, [R12+URZ] ;  /* 0x000000000cff7f8c */ /* 0x0001e2000d8000ff */
[----:B------:R-:W-:Y:S05]  /*0430*/  @!P2 BRA `(.L_x_5) ;  /* 0xfffffffc00aca947 */ /* 0x000fea000383ffff */
.L_x_4:
[----:B------:R-:W-:Y:S05]  /*0440*/  BSYNC.RECONVERGENT B0 ;  /* 0x0000000000007941 */ /* 0x000fea0003800200 */
.L_x_3:
[----:B------:R-:W-:Y:S06]  /*0450*/  BAR.SYNC.DEFER_BLOCKING 0x0 ;  /* 0x0000000000007b1d */ /* 0x000fec0000010000 */
[----:B------:R-:W-:Y:S05]  /*0460*/  @P0 EXIT ;  /* 0x000000000000094d */ /* 0x000fea0003800000 */
[----:B------:R-:W1:Y:S01]  /*0470*/  S2UR UR5, SR_CgaCtaId ;  /* 0x00000000000579c3 */ /* 0x000e620000008800 */
[----:B------:R-:W-:-:S07]  /*0480*/  UMOV UR4, 0x400 ;  /* 0x0000040000047882 */ /* 0x000fce0000000000 */
[----:B------:R-:W2:Y:S01]  /*0490*/  LDC.64 R6, c[0x0][0x388] ;  /* 0x0000e200ff067b82 */ /* 0x000ea20000000a00 */
[----:B-1----:R-:W-:-:S12]  /*04a0*/  ULEA UR4, UR5, UR4, 0x18 ;  /* 0x0000000405047291 */ /* 0x002fd8000f8ec0ff */
.L_x_6:
[C---:B------:R-:W-:Y:S01]  /*04b0*/  LEA R4, R5.reuse, UR4, 0x2 ;  /* 0x0000000405047c11 */ /* 0x040fe2000f8e10ff */
[----:B-12---:R-:W-:-:S04]  /*04c0*/  IMAD.WIDE.U32 R2, R5, 0x4, R6 ;  /* 0x0000000405027825 */ /* 0x006fc800078e0006 */
[----:B------:R-:W1:Y:S01]  /*04d0*/  LDS R9, [R4] ;  /* 0x0000000004097984 */ /* 0x000e620000000800 */
[----:B------:R-:W-:-:S05]  /*04e0*/  IMAD.IADD R5, R0, 0x1, R5 ;  /* 0x0000000100057824 */ /* 0x000fca00078e0205 */
[----:B------:R-:W-:Y:S01]  /*04f0*/  ISETP.GE.U32.AND P0, PT, R5, UR8, PT ;  /* 0x0000000805007c0c */ /* 0x000fe2000bf06070 */
[----:B-1----:R1:W-:-:S12]  /*0500*/  REDG.E.ADD.STRONG.GPU desc[UR6][R2.64], R9 ;  /* 0x000000090200798e */ /* 0x0023d8000c12e106 */
[----:B------:R-:W-:Y:S05]  /*0510*/  @!P0 BRA `(.L_x_6) ;  /* 0xfffffffc00e48947 */ /* 0x000fea000383ffff */
[----:B------:R-:W-:Y:S05]  /*0520*/  EXIT ;  /* 0x000000000000794d */ /* 0x000fea0003800000 */
.L_x_7:
[----:B------:R-:W-:-:S00]  /*0530*/  BRA `(.L_x_7) ;  /* 0xfffffffc00fc7947 */ /* 0x000fc0000383ffff */
[----:B------:R-:W-:-:S00]  /*0540*/  NOP ;  /* 0x0000000000007918 */ /* 0x000fc00000000000 */
        /* <DEDUP_REMOVED lines=11> */
.L_x_8:


//--------------------- .nv.shared._Z12histCountGPUPiS_iii --------------------------
	.section	.nv.shared._Z12histCountGPUPiS_iii,"aw",@nobits
	.sectionflags	@""
	.align	16
	.zero		1024


//--------------------- .nv.shared.reserved.0     --------------------------
	.section	.nv.shared.reserved.0,"aw",@nobits
	.weak		__nv_reservedSMEM_offset_0_alias
	.size		__nv_reservedSMEM_offset_0_alias, 0, 64
	.other		__nv_reservedSMEM_offset_0_alias,@"STO_CUDA_RESERVED_SHARED STV_DEFAULT"
__nv_reservedSMEM_offset_0_alias:
	.zero		0
	.zero		64


//--------------------- .nv.constant0._Z12histCountGPUPiS_iii --------------------------
	.section	.nv.constant0._Z12histCountGPUPiS_iii,"a",@progbits
	.sectionflags	@""
	.align	4
.nv.constant0._Z12histCountGPUPiS_iii:
	.zero		924


//--------------------- SYMBOLS --------------------------

	.type		.nv.reservedSmem.offset0,@object
	.size		.nv.reservedSmem.offset0,0x4
	.type		.nv.reservedSmem.cap,@object
	.size		.nv.reservedSmem.cap,0x4
